//
// Generated by NVIDIA NVVM Compiler
//
// Compiler Build ID: CL-36424714
// Cuda compilation tools, release 13.0, V13.0.88
// Based on NVVM 20.0.0
//

.version 9.0
.target sm_100
.address_size 64

	// .globl	_Z6euler1P6float2S0_S0_ff
// _ZZ6euler2P6float2S0_S0_ffE8poslocal has been demoted
// _ZZ6euler2P6float2S0_S0_ffE8acclocal has been demoted
// _ZZ6euler2P6float2S0_S0_ffE8vellocal has been demoted

.visible .entry _Z6euler1P6float2S0_S0_ff(
	.param .u64 .ptr .align 1 _Z6euler1P6float2S0_S0_ff_param_0,
	.param .u64 .ptr .align 1 _Z6euler1P6float2S0_S0_ff_param_1,
	.param .u64 .ptr .align 1 _Z6euler1P6float2S0_S0_ff_param_2,
	.param .f32 _Z6euler1P6float2S0_S0_ff_param_3,
	.param .f32 _Z6euler1P6float2S0_S0_ff_param_4
)
{
	.reg .b32 	%r<5>;
	.reg .b32 	%f<15>;
	.reg .b64 	%rd<11>;

	ld.param.u64 	%rd1, [_Z6euler1P6float2S0_S0_ff_param_0];
	ld.param.u64 	%rd2, [_Z6euler1P6float2S0_S0_ff_param_1];
	ld.param.u64 	%rd3, [_Z6euler1P6float2S0_S0_ff_param_2];
	ld.param.f32 	%f1, [_Z6euler1P6float2S0_S0_ff_param_3];
	cvta.to.global.u64 	%rd4, %rd3;
	cvta.to.global.u64 	%rd5, %rd1;
	cvta.to.global.u64 	%rd6, %rd2;
	mov.u32 	%r1, %tid.x;
	mov.u32 	%r2, %ntid.x;
	mov.u32 	%r3, %ctaid.x;
	mad.lo.s32 	%r4, %r2, %r3, %r1;
	mul.wide.s32 	%rd7, %r4, 8;
	add.s64 	%rd8, %rd6, %rd7;
	ld.global.v2.f32 	{%f2, %f3}, [%rd8];
	add.s64 	%rd9, %rd5, %rd7;
	ld.global.v2.f32 	{%f4, %f5}, [%rd9];
	fma.rn.f32 	%f6, %f1, %f2, %f4;
	fma.rn.f32 	%f7, %f1, %f3, %f5;
	st.global.v2.f32 	[%rd9], {%f6, %f7};
	add.s64 	%rd10, %rd4, %rd7;
	ld.global.v2.f32 	{%f8, %f9}, [%rd10];
	ld.global.v2.f32 	{%f10, %f11}, [%rd8];
	fma.rn.f32 	%f12, %f1, %f8, %f10;
	fma.rn.f32 	%f13, %f1, %f9, %f11;
	st.global.v2.f32 	[%rd8], {%f12, %f13};
	mov.f32 	%f14, 0f00000000;
	st.global.v2.f32 	[%rd10], {%f14, %f14};
	ret;

}
	// .globl	_Z6euler2P6float2S0_S0_ff
.visible .entry _Z6euler2P6float2S0_S0_ff(
	.param .u64 .ptr .align 1 _Z6euler2P6float2S0_S0_ff_param_0,
	.param .u64 .ptr .align 1 _Z6euler2P6float2S0_S0_ff_param_1,
	.param .u64 .ptr .align 1 _Z6euler2P6float2S0_S0_ff_param_2,
	.param .f32 _Z6euler2P6float2S0_S0_ff_param_3,
	.param .f32 _Z6euler2P6float2S0_S0_ff_param_4
)
{
	.reg .b32 	%r<12>;
	.reg .b32 	%f<13>;
	.reg .b64 	%rd<11>;
	// demoted variable
	.shared .align 8 .b8 _ZZ6euler2P6float2S0_S0_ffE8poslocal[1536];
	// demoted variable
	.shared .align 8 .b8 _ZZ6euler2P6float2S0_S0_ffE8acclocal[1536];
	// demoted variable
	.shared .align 8 .b8 _ZZ6euler2P6float2S0_S0_ffE8vellocal[1536];
	ld.param.u64 	%rd1, [_Z6euler2P6float2S0_S0_ff_param_0];
	ld.param.u64 	%rd2, [_Z6euler2P6float2S0_S0_ff_param_1];
	ld.param.u64 	%rd3, [_Z6euler2P6float2S0_S0_ff_param_2];
	ld.param.f32 	%f1, [_Z6euler2P6float2S0_S0_ff_param_3];
	cvta.to.global.u64 	%rd4, %rd3;
	cvta.to.global.u64 	%rd5, %rd2;
	cvta.to.global.u64 	%rd6, %rd1;
	mov.u32 	%r1, %tid.x;
	mov.u32 	%r2, %ntid.x;
	mov.u32 	%r3, %ctaid.x;
	mad.lo.s32 	%r4, %r2, %r3, %r1;
	shl.b32 	%r5, %r1, 3;
	mov.u32 	%r6, _ZZ6euler2P6float2S0_S0_ffE8poslocal;
	add.s32 	%r7, %r6, %r5;
	mul.wide.s32 	%rd7, %r4, 8;
	add.s64 	%rd8, %rd6, %rd7;
	ld.global.v2.f32 	{%f2, %f3}, [%rd8];
	mov.u32 	%r8, _ZZ6euler2P6float2S0_S0_ffE8vellocal;
	add.s32 	%r9, %r8, %r5;
	add.s64 	%rd9, %rd5, %rd7;
	ld.global.v2.f32 	{%f4, %f5}, [%rd9];
	mov.u32 	%r10, _ZZ6euler2P6float2S0_S0_ffE8acclocal;
	add.s32 	%r11, %r10, %r5;
	add.s64 	%rd10, %rd4, %rd7;
	ld.global.v2.f32 	{%f6, %f7}, [%rd10];
	st.shared.v2.f32 	[%r11], {%f6, %f7};
	fma.rn.f32 	%f8, %f1, %f4, %f2;
	fma.rn.f32 	%f9, %f1, %f5, %f3;
	st.shared.v2.f32 	[%r7], {%f8, %f9};
	fma.rn.f32 	%f10, %f1, %f6, %f4;
	fma.rn.f32 	%f11, %f1, %f7, %f5;
	st.shared.v2.f32 	[%r9], {%f10, %f11};
	st.global.v2.f32 	[%rd8], {%f8, %f9};
	st.global.v2.f32 	[%rd9], {%f10, %f11};
	mov.f32 	%f12, 0f00000000;
	st.global.v2.f32 	[%rd10], {%f12, %f12};
	ret;

}
	// .globl	_Z6euler3P6float2S0_S0_ff
.visible .entry _Z6euler3P6float2S0_S0_ff(
	.param .u64 .ptr .align 1 _Z6euler3P6float2S0_S0_ff_param_0,
	.param .u64 .ptr .align 1 _Z6euler3P6float2S0_S0_ff_param_1,
	.param .u64 .ptr .align 1 _Z6euler3P6float2S0_S0_ff_param_2,
	.param .f32 _Z6euler3P6float2S0_S0_ff_param_3,
	.param .f32 _Z6euler3P6float2S0_S0_ff_param_4
)
{
	.reg .b32 	%r<5>;
	.reg .b32 	%f<13>;
	.reg .b64 	%rd<11>;

	ld.param.u64 	%rd1, [_Z6euler3P6float2S0_S0_ff_param_0];
	ld.param.u64 	%rd2, [_Z6euler3P6float2S0_S0_ff_param_1];
	ld.param.u64 	%rd3, [_Z6euler3P6float2S0_S0_ff_param_2];
	ld.param.f32 	%f1, [_Z6euler3P6float2S0_S0_ff_param_3];
	cvta.to.global.u64 	%rd4, %rd3;
	cvta.to.global.u64 	%rd5, %rd2;
	cvta.to.global.u64 	%rd6, %rd1;
	mov.u32 	%r1, %tid.x;
	mov.u32 	%r2, %ntid.x;
	mov.u32 	%r3, %ctaid.x;
	mad.lo.s32 	%r4, %r2, %r3, %r1;
	mul.wide.s32 	%rd7, %r4, 8;
	add.s64 	%rd8, %rd6, %rd7;
	ld.global.v2.f32 	{%f2, %f3}, [%rd8];
	add.s64 	%rd9, %rd5, %rd7;
	ld.global.v2.f32 	{%f4, %f5}, [%rd9];
	add.s64 	%rd10, %rd4, %rd7;
	ld.global.v2.f32 	{%f6, %f7}, [%rd10];
	fma.rn.f32 	%f8, %f1, %f4, %f2;
	fma.rn.f32 	%f9, %f1, %f5, %f3;
	fma.rn.f32 	%f10, %f1, %f6, %f4;
	fma.rn.f32 	%f11, %f1, %f7, %f5;
	st.global.v2.f32 	[%rd8], {%f8, %f9};
	st.global.v2.f32 	[%rd9], {%f10, %f11};
	mov.f32 	%f12, 0f00000000;
	st.global.v2.f32 	[%rd10], {%f12, %f12};
	ret;

}


// ===== COMPILED SASS (sm_100) =====

	.target	sm_100

	.elftype	@"ET_EXEC"


//--------------------- .note.nv.tkinfo           --------------------------
	.section	.note.nv.tkinfo,"",@"SHT_NOTE"
	.sectionflags	@"SHF_NOTE_NV_TKINFO"
	.tkinfo
        /*0018*/ 	.word	0x00000002
        /*0030*/ 	.string	""
        /*0030*/ 	.string	"ptxas"
        /*0030*/ 	.string	"Cuda compilation tools, release 13.0, V13.0.88"
        /*0030*/ 	.string	"Build cuda_13.0.r13.0/compiler.36424714_0"
        /*0030*/ 	.string	"-arch sm_100 -m 64 "



//--------------------- .note.nv.cuinfo           --------------------------
	.section	.note.nv.cuinfo,"",@"SHT_NOTE"
	.sectionflags	@"SHF_NOTE_NV_CUINFO"
        /*0018*/ 	.short	0x0002
        /*001a*/ 	.short	0x0064
        /*001c*/ 	.short	0x0082
	.zero		2


//--------------------- .nv.info                  --------------------------
	.section	.nv.info,"",@"SHT_CUDA_INFO"
	.align	4


	//----- nvinfo : EIATTR_REGCOUNT
	.align		4
        /*0000*/ 	.byte	0x04, 0x2f
        /*0002*/ 	.short	(.L_1 - .L_0)
	.align		4
.L_0:
        /*0004*/ 	.word	index@(_Z6euler1P6float2S0_S0_ff)
        /*0008*/ 	.word	0x00000010


	//----- nvinfo : EIATTR_FRAME_SIZE
	.align		4
.L_1:
        /*000c*/ 	.byte	0x04, 0x11
        /*000e*/ 	.short	(.L_3 - .L_2)
	.align		4
.L_2:
        /*0010*/ 	.word	index@(_Z6euler1P6float2S0_S0_ff)
        /*0014*/ 	.word	0x00000000


	//----- nvinfo : EIATTR_REGCOUNT
	.align		4
.L_3:
        /*0018*/ 	.byte	0x04, 0x2f
        /*001a*/ 	.short	(.L_5 - .L_4)
	.align		4
.L_4:
        /*001c*/ 	.word	index@(_Z6euler2P6float2S0_S0_ff)
        /*0020*/ 	.word	0x00000014


	//----- nvinfo : EIATTR_FRAME_SIZE
	.align		4
.L_5:
        /*0024*/ 	.byte	0x04, 0x11
        /*0026*/ 	.short	(.L_7 - .L_6)
	.align		4
.L_6:
        /*0028*/ 	.word	index@(_Z6euler2P6float2S0_S0_ff)
        /*002c*/ 	.word	0x00000000


	//----- nvinfo : EIATTR_REGCOUNT
	.align		4
.L_7:
        /*0030*/ 	.byte	0x04, 0x2f
        /*0032*/ 	.short	(.L_9 - .L_8)
	.align		4
.L_8:
        /*0034*/ 	.word	index@(_Z6euler3P6float2S0_S0_ff)
        /*0038*/ 	.word	0x00000010


	//----- nvinfo : EIATTR_FRAME_SIZE
	.align		4
.L_9:
        /*003c*/ 	.byte	0x04, 0x11
        /*003e*/ 	.short	(.L_11 - .L_10)
	.align		4
.L_10:
        /*0040*/ 	.word	index@(_Z6euler3P6float2S0_S0_ff)
        /*0044*/ 	.word	0x00000000


	//----- nvinfo : EIATTR_MIN_STACK_SIZE
	.align		4
.L_11:
        /*0048*/ 	.byte	0x04, 0x12
        /*004a*/ 	.short	(.L_13 - .L_12)
	.align		4
.L_12:
        /*004c*/ 	.word	index@(_Z6euler3P6float2S0_S0_ff)
        /*0050*/ 	.word	0x00000000


	//----- nvinfo : EIATTR_MIN_STACK_SIZE
	.align		4
.L_13:
        /*0054*/ 	.byte	0x04, 0x12
        /*0056*/ 	.short	(.L_15 - .L_14)
	.align		4
.L_14:
        /*0058*/ 	.word	index@(_Z6euler2P6float2S0_S0_ff)
        /*005c*/ 	.word	0x00000000


	//----- nvinfo : EIATTR_MIN_STACK_SIZE
	.align		4
.L_15:
        /*0060*/ 	.byte	0x04, 0x12
        /*0062*/ 	.short	(.L_17 - .L_16)
	.align		4
.L_16:
        /*0064*/ 	.word	index@(_Z6euler1P6float2S0_S0_ff)
        /*0068*/ 	.word	0x00000000
.L_17:


//--------------------- .nv.compat                --------------------------
	.section	.nv.compat,"",@"SHT_CUDA_COMPAT_INFO"
	.align	4
        /*0000*/ 	.byte	0x02, 0x09, 0x00, 0x00, 0x02, 0x02, 0x01, 0x00, 0x02, 0x05, 0x05, 0x00, 0x03, 0x07, 0x01, 0x01
        /*0010*/ 	.byte	0x02, 0x03, 0x00, 0x00, 0x02, 0x06, 0x01, 0x00, 0x04, 0x0b, 0x08, 0x00, 0x09, 0x00, 0x00, 0x00
        /*0020*/ 	.byte	0x00, 0x00, 0x00, 0x00


//--------------------- .nv.info._Z6euler3P6float2S0_S0_ff --------------------------
	.section	.nv.info._Z6euler3P6float2S0_S0_ff,"",@"SHT_CUDA_INFO"
	.sectionflags	@""
	.align	4


	//----- nvinfo : EIATTR_CUDA_API_VERSION
	.align		4
        /*0000*/ 	.byte	0x04, 0x37
        /*0002*/ 	.short	(.L_19 - .L_18)
.L_18:
        /*0004*/ 	.word	0x00000082


	//----- nvinfo : EIATTR_KPARAM_INFO
	.align		4
.L_19:
        /*0008*/ 	.byte	0x04, 0x17
        /*000a*/ 	.short	(.L_21 - .L_20)
.L_20:
        /*000c*/ 	.word	0x00000000
        /*0010*/ 	.short	0x0004
        /*0012*/ 	.short	0x001c
        /*0014*/ 	.byte	0x00, 0xf0, 0x11, 0x00


	//----- nvinfo : EIATTR_KPARAM_INFO
	.align		4
.L_21:
        /*0018*/ 	.byte	0x04, 0x17
        /*001a*/ 	.short	(.L_23 - .L_22)
.L_22:
        /*001c*/ 	.word	0x00000000
        /*0020*/ 	.short	0x0003
        /*0022*/ 	.short	0x0018
        /*0024*/ 	.byte	0x00, 0xf0, 0x11, 0x00


	//----- nvinfo : EIATTR_KPARAM_INFO
	.align		4
.L_23:
        /*0028*/ 	.byte	0x04, 0x17
        /*002a*/ 	.short	(.L_25 - .L_24)
.L_24:
        /*002c*/ 	.word	0x00000000
        /*0030*/ 	.short	0x0002
        /*0032*/ 	.short	0x0010
        /*0034*/ 	.byte	0x00, 0xf5, 0x21, 0x00


	//----- nvinfo : EIATTR_KPARAM_INFO
	.align		4
.L_25:
        /*0038*/ 	.byte	0x04, 0x17
        /*003a*/ 	.short	(.L_27 - .L_26)
.L_26:
        /*003c*/ 	.word	0x00000000
        /*0040*/ 	.short	0x0001
        /*0042*/ 	.short	0x0008
        /*0044*/ 	.byte	0x00, 0xf5, 0x21, 0x00


	//----- nvinfo : EIATTR_KPARAM_INFO
	.align		4
.L_27:
        /*0048*/ 	.byte	0x04, 0x17
        /*004a*/ 	.short	(.L_29 - .L_28)
.L_28:
        /*004c*/ 	.word	0x00000000
        /*0050*/ 	.short	0x0000
        /*0052*/ 	.short	0x0000
        /*0054*/ 	.byte	0x00, 0xf5, 0x21, 0x00


	//----- nvinfo : EIATTR_SPARSE_MMA_MASK
	.align		4
.L_29:
        /*0058*/ 	.byte	0x03, 0x50
        /*005a*/ 	.short	0x0000


	//----- nvinfo : EIATTR_MAXREG_COUNT
	.align		4
        /*005c*/ 	.byte	0x03, 0x1b
        /*005e*/ 	.short	0x00ff


	//----- nvinfo : EIATTR_MERCURY_ISA_VERSION
	.align		4
        /*0060*/ 	.byte	0x03, 0x5f
        /*0062*/ 	.short	0x0101


	//----- nvinfo : EIATTR_VRC_CTA_INIT_COUNT
	.align		4
        /*0064*/ 	.byte	0x02, 0x4a
	.zero		1
	.zero		1


	//----- nvinfo : EIATTR_EXIT_INSTR_OFFSETS
	.align		4
        /*0068*/ 	.byte	0x04, 0x1c
        /*006a*/ 	.short	(.L_31 - .L_30)


	//   ....[0]....
.L_30:
        /*006c*/ 	.word	0x00000170


	//----- nvinfo : EIATTR_CBANK_PARAM_SIZE
	.align		4
.L_31:
        /*0070*/ 	.byte	0x03, 0x19
        /*0072*/ 	.short	0x0020


	//----- nvinfo : EIATTR_PARAM_CBANK
	.align		4
        /*0074*/ 	.byte	0x04, 0x0a
        /*0076*/ 	.short	(.L_33 - .L_32)
	.align		4
.L_32:
        /*0078*/ 	.word	index@(.nv.constant0._Z6euler3P6float2S0_S0_ff)
        /*007c*/ 	.short	0x0380
        /*007e*/ 	.short	0x0020


	//----- nvinfo : EIATTR_SW_WAR
	.align		4
.L_33:
        /*0080*/ 	.byte	0x04, 0x36
        /*0082*/ 	.short	(.L_35 - .L_34)
.L_34:
        /*0084*/ 	.word	0x00000008
.L_35:


//--------------------- .nv.info._Z6euler2P6float2S0_S0_ff --------------------------
	.section	.nv.info._Z6euler2P6float2S0_S0_ff,"",@"SHT_CUDA_INFO"
	.sectionflags	@""
	.align	4


	//----- nvinfo : EIATTR_CUDA_API_VERSION
	.align		4
        /*0000*/ 	.byte	0x04, 0x37
        /*0002*/ 	.short	(.L_37 - .L_36)
.L_36:
        /*0004*/ 	.word	0x00000082


	//----- nvinfo : EIATTR_KPARAM_INFO
	.align		4
.L_37:
        /*0008*/ 	.byte	0x04, 0x17
        /*000a*/ 	.short	(.L_39 - .L_38)
.L_38:
        /*000c*/ 	.word	0x00000000
        /*0010*/ 	.short	0x0004
        /*0012*/ 	.short	0x001c
        /*0014*/ 	.byte	0x00, 0xf0, 0x11, 0x00


	//----- nvinfo : EIATTR_KPARAM_INFO
	.align		4
.L_39:
        /*0018*/ 	.byte	0x04, 0x17
        /*001a*/ 	.short	(.L_41 - .L_40)
.L_40:
        /*001c*/ 	.word	0x00000000
        /*0020*/ 	.short	0x0003
        /*0022*/ 	.short	0x0018
        /*0024*/ 	.byte	0x00, 0xf0, 0x11, 0x00


	//----- nvinfo : EIATTR_KPARAM_INFO
	.align		4
.L_41:
        /*0028*/ 	.byte	0x04, 0x17
        /*002a*/ 	.short	(.L_43 - .L_42)
.L_42:
        /*002c*/ 	.word	0x00000000
        /*0030*/ 	.short	0x0002
        /*0032*/ 	.short	0x0010
        /*0034*/ 	.byte	0x00, 0xf5, 0x21, 0x00


	//----- nvinfo : EIATTR_KPARAM_INFO
	.align		4
.L_43:
        /*0038*/ 	.byte	0x04, 0x17
        /*003a*/ 	.short	(.L_45 - .L_44)
.L_44:
        /*003c*/ 	.word	0x00000000
        /*0040*/ 	.short	0x0001
        /*0042*/ 	.short	0x0008
        /*0044*/ 	.byte	0x00, 0xf5, 0x21, 0x00


	//----- nvinfo : EIATTR_KPARAM_INFO
	.align		4
.L_45:
        /*0048*/ 	.byte	0x04, 0x17
        /*004a*/ 	.short	(.L_47 - .L_46)
.L_46:
        /*004c*/ 	.word	0x00000000
        /*0050*/ 	.short	0x0000
        /*0052*/ 	.short	0x0000
        /*0054*/ 	.byte	0x00, 0xf5, 0x21, 0x00


	//----- nvinfo : EIATTR_SPARSE_MMA_MASK
	.align		4
.L_47:
        /*0058*/ 	.byte	0x03, 0x50
        /*005a*/ 	.short	0x0000


	//----- nvinfo : EIATTR_MAXREG_COUNT
	.align		4
        /*005c*/ 	.byte	0x03, 0x1b
        /*005e*/ 	.short	0x00ff


	//----- nvinfo : EIATTR_MERCURY_ISA_VERSION
	.align		4
        /*0060*/ 	.byte	0x03, 0x5f
        /*0062*/ 	.short	0x0101


	//----- nvinfo : EIATTR_VRC_CTA_INIT_COUNT
	.align		4
        /*0064*/ 	.byte	0x02, 0x4a
	.zero		1
	.zero		1


	//----- nvinfo : EIATTR_EXIT_INSTR_OFFSETS
	.align		4
        /*0068*/ 	.byte	0x04, 0x1c
        /*006a*/ 	.short	(.L_49 - .L_48)


	//   ....[0]....
.L_48:
        /*006c*/ 	.word	0x00000240


	//----- nvinfo : EIATTR_CBANK_PARAM_SIZE
	.align		4
.L_49:
        /*0070*/ 	.byte	0x03, 0x19
        /*0072*/ 	.short	0x0020


	//----- nvinfo : EIATTR_PARAM_CBANK
	.align		4
        /*0074*/ 	.byte	0x04, 0x0a
        /*0076*/ 	.short	(.L_51 - .L_50)
	.align		4
.L_50:
        /*0078*/ 	.word	index@(.nv.constant0._Z6euler2P6float2S0_S0_ff)
        /*007c*/ 	.short	0x0380
        /*007e*/ 	.short	0x0020


	//----- nvinfo : EIATTR_SW_WAR
	.align		4
.L_51:
        /*0080*/ 	.byte	0x04, 0x36
        /*0082*/ 	.short	(.L_53 - .L_52)
.L_52:
        /*0084*/ 	.word	0x00000008
.L_53:


//--------------------- .nv.info._Z6euler1P6float2S0_S0_ff --------------------------
	.section	.nv.info._Z6euler1P6float2S0_S0_ff,"",@"SHT_CUDA_INFO"
	.sectionflags	@""
	.align	4


	//----- nvinfo : EIATTR_CUDA_API_VERSION
	.align		4
        /*0000*/ 	.byte	0x04, 0x37
        /*0002*/ 	.short	(.L_55 - .L_54)
.L_54:
        /*0004*/ 	.word	0x00000082


	//----- nvinfo : EIATTR_KPARAM_INFO
	.align		4
.L_55:
        /*0008*/ 	.byte	0x04, 0x17
        /*000a*/ 	.short	(.L_57 - .L_56)
.L_56:
        /*000c*/ 	.word	0x00000000
        /*0010*/ 	.short	0x0004
        /*0012*/ 	.short	0x001c
        /*0014*/ 	.byte	0x00, 0xf0, 0x11, 0x00


	//----- nvinfo : EIATTR_KPARAM_INFO
	.align		4
.L_57:
        /*0018*/ 	.byte	0x04, 0x17
        /*001a*/ 	.short	(.L_59 - .L_58)
.L_58:
        /*001c*/ 	.word	0x00000000
        /*0020*/ 	.short	0x0003
        /*0022*/ 	.short	0x0018
        /*0024*/ 	.byte	0x00, 0xf0, 0x11, 0x00


	//----- nvinfo : EIATTR_KPARAM_INFO
	.align		4
.L_59:
        /*0028*/ 	.byte	0x04, 0x17
        /*002a*/ 	.short	(.L_61 - .L_60)
.L_60:
        /*002c*/ 	.word	0x00000000
        /*0030*/ 	.short	0x0002
        /*0032*/ 	.short	0x0010
        /*0034*/ 	.byte	0x00, 0xf5, 0x21, 0x00


	//----- nvinfo : EIATTR_KPARAM_INFO
	.align		4
.L_61:
        /*0038*/ 	.byte	0x04, 0x17
        /*003a*/ 	.short	(.L_63 - .L_62)
.L_62:
        /*003c*/ 	.word	0x00000000
        /*0040*/ 	.short	0x0001
        /*0042*/ 	.short	0x0008
        /*0044*/ 	.byte	0x00, 0xf5, 0x21, 0x00


	//----- nvinfo : EIATTR_KPARAM_INFO
	.align		4
.L_63:
        /*0048*/ 	.byte	0x04, 0x17
        /*004a*/ 	.short	(.L_65 - .L_64)
.L_64:
        /*004c*/ 	.word	0x00000000
        /*0050*/ 	.short	0x0000
        /*0052*/ 	.short	0x0000
        /*0054*/ 	.byte	0x00, 0xf5, 0x21, 0x00


	//----- nvinfo : EIATTR_SPARSE_MMA_MASK
	.align		4
.L_65:
        /*0058*/ 	.byte	0x03, 0x50
        /*005a*/ 	.short	0x0000


	//----- nvinfo : EIATTR_MAXREG_COUNT
	.align		4
        /*005c*/ 	.byte	0x03, 0x1b
        /*005e*/ 	.short	0x00ff


	//----- nvinfo : EIATTR_MERCURY_ISA_VERSION
	.align		4
        /*0060*/ 	.byte	0x03, 0x5f
        /*0062*/ 	.short	0x0101


	//----- nvinfo : EIATTR_VRC_CTA_INIT_COUNT
	.align		4
        /*0064*/ 	.byte	0x02, 0x4a
	.zero		1
	.zero		1


	//----- nvinfo : EIATTR_EXIT_INSTR_OFFSETS
	.align		4
        /*0068*/ 	.byte	0x04, 0x1c
        /*006a*/ 	.short	(.L_67 - .L_66)


	//   ....[0]....
.L_66:
        /*006c*/ 	.word	0x00000180


	//----- nvinfo : EIATTR_CBANK_PARAM_SIZE
	.align		4
.L_67:
        /*0070*/ 	.byte	0x03, 0x19
        /*0072*/ 	.short	0x0020


	//----- nvinfo : EIATTR_PARAM_CBANK
	.align		4
        /*0074*/ 	.byte	0x04, 0x0a
        /*0076*/ 	.short	(.L_69 - .L_68)
	.align		4
.L_68:
        /*0078*/ 	.word	index@(.nv.constant0._Z6euler1P6float2S0_S0_ff)
        /*007c*/ 	.short	0x0380
        /*007e*/ 	.short	0x0020


	//----- nvinfo : EIATTR_SW_WAR
	.align		4
.L_69:
        /*0080*/ 	.byte	0x04, 0x36
        /*0082*/ 	.short	(.L_71 - .L_70)
.L_70:
        /*0084*/ 	.word	0x00000008
.L_71:


//--------------------- .nv.callgraph             --------------------------
	.section	.nv.callgraph,"",@"SHT_CUDA_CALLGRAPH"
	.align	4
	.sectionentsize	8
	.align		4
        /*0000*/ 	.word	0x00000000
	.align		4
        /*0004*/ 	.word	0xffffffff
	.align		4
        /*0008*/ 	.word	0x00000000
	.align		4
        /*000c*/ 	.word	0xfffffffe
	.align		4
        /*0010*/ 	.word	0x00000000
	.align		4
        /*0014*/ 	.word	0xfffffffd
	.align		4
        /*0018*/ 	.word	0x00000000
	.align		4
        /*001c*/ 	.word	0xfffffffc


//--------------------- .text._Z6euler3P6float2S0_S0_ff --------------------------
	.section	.text._Z6euler3P6float2S0_S0_ff,"ax",@progbits
	.align	128
        .global         _Z6euler3P6float2S0_S0_ff
        .type           _Z6euler3P6float2S0_S0_ff,@function
        .size           _Z6euler3P6float2S0_S0_ff,(.L_x_3 - _Z6euler3P6float2S0_S0_ff)
        .other          _Z6euler3P6float2S0_S0_ff,@"STO_CUDA_ENTRY STV_DEFAULT"
_Z6euler3P6float2S0_S0_ff:
.text._Z6euler3P6float2S0_S0_ff:
[----:B------:R-:W-:Y:S01]  /*0000*/  LDC R1, c[0x0][0x37c] ;  /* 0x0000df00ff017b82 */ /* 0x000fe20000000800 */
[----:B------:R-:W0:Y:S07]  /*0010*/  S2R R9, SR_TID.X ;  /* 0x0000000000097919 */ /* 0x000e2e0000002100 */
[----:B------:R-:W1:Y:S01]  /*0020*/  LDC.64 R2, c[0x0][0x380] ;  /* 0x0000e000ff027b82 */ /* 0x000e620000000a00 */
[----:B------:R-:W0:Y:S01]  /*0030*/  LDCU UR6, c[0x0][0x360] ;  /* 0x00006c00ff0677ac */ /* 0x000e220008000800 */
[----:B------:R-:W0:Y:S01]  /*0040*/  S2R R0, SR_CTAID.X ;  /* 0x0000000000007919 */ /* 0x000e220000002500 */
[----:B------:R-:W2:Y:S05]  /*0050*/  LDCU.64 UR4, c[0x0][0x358] ;  /* 0x00006b00ff0477ac */ /* 0x000eaa0008000a00 */
[----:B------:R-:W3:Y:S08]  /*0060*/  LDC.64 R4, c[0x0][0x388] ;  /* 0x0000e200ff047b82 */ /* 0x000ef00000000a00 */
[----:B------:R-:W4:Y:S01]  /*0070*/  LDC.64 R6, c[0x0][0x390] ;  /* 0x0000e400ff067b82 */ /* 0x000f220000000a00 */
[----:B0-----:R-:W-:Y:S01]  /*0080*/  IMAD R9, R0, UR6, R9 ;  /* 0x0000000600097c24 */ /* 0x001fe2000f8e0209 */
[----:B------:R-:W0:Y:S03]  /*0090*/  LDCU UR6, c[0x0][0x398] ;  /* 0x00007300ff0677ac */ /* 0x000e260008000800 */
[----:B-1----:R-:W-:-:S04]  /*00a0*/  IMAD.WIDE R2, R9, 0x8, R2 ;  /* 0x0000000809027825 */ /* 0x002fc800078e0202 */
[----:B---3--:R-:W-:-:S04]  /*00b0*/  IMAD.WIDE R4, R9, 0x8, R4 ;  /* 0x0000000809047825 */ /* 0x008fc800078e0204 */
[----:B----4-:R-:W-:Y:S01]  /*00c0*/  IMAD.WIDE R6, R9, 0x8, R6 ;  /* 0x0000000809067825 */ /* 0x010fe200078e0206 */
[----:B--2---:R-:W0:Y:S04]  /*00d0*/  LDG.E.64 R10, desc[UR4][R4.64] ;  /* 0x00000004040a7981 */ /* 0x004e28000c1e1b00 */
[----:B------:R-:W0:Y:S04]  /*00e0*/  LDG.E.64 R8, desc[UR4][R2.64] ;  /* 0x0000000402087981 */ /* 0x000e28000c1e1b00 */
[----:B------:R-:W2:Y:S01]  /*00f0*/  LDG.E.64 R12, desc[UR4][R6.64] ;  /* 0x00000004060c7981 */ /* 0x000ea2000c1e1b00 */
[----:B0-----:R-:W-:Y:S01]  /*0100*/  FFMA R8, R10, UR6, R8 ;  /* 0x000000060a087c23 */ /* 0x001fe20008000008 */
[----:B------:R-:W-:Y:S01]  /*0110*/  FFMA R9, R11, UR6, R9 ;  /* 0x000000060b097c23 */ /* 0x000fe20008000009 */
[----:B--2---:R-:W-:Y:S01]  /*0120*/  FFMA R12, R12, UR6, R10 ;  /* 0x000000060c0c7c23 */ /* 0x004fe2000800000a */
[----:B------:R-:W-:-:S03]  /*0130*/  FFMA R13, R13, UR6, R11 ;  /* 0x000000060d0d7c23 */ /* 0x000fc6000800000b */
[----:B------:R-:W-:Y:S04]  /*0140*/  STG.E.64 desc[UR4][R2.64], R8 ;  /* 0x0000000802007986 */ /* 0x000fe8000c101b04 */
[----:B------:R-:W-:Y:S04]  /*0150*/  STG.E.64 desc[UR4][R4.64], R12 ;  /* 0x0000000c04007986 */ /* 0x000fe8000c101b04 */
[----:B------:R-:W-:Y:S01]  /*0160*/  STG.E.64 desc[UR4][R6.64], RZ ;  /* 0x000000ff06007986 */ /* 0x000fe2000c101b04 */
[----:B------:R-:W-:Y:S05]  /*0170*/  EXIT ;  /* 0x000000000000794d */ /* 0x000fea0003800000 */
.L_x_0:
[----:B------:R-:W-:-:S00]  /*0180*/  BRA `(.L_x_0) ;  /* 0xfffffffc00fc7947 */ /* 0x000fc0000383ffff */
[----:B------:R-:W-:-:S00]  /*0190*/  NOP ;  /* 0x0000000000007918 */ /* 0x000fc00000000000 */
        /* <DEDUP_REMOVED lines=14> */
.L_x_3:


//--------------------- .text._Z6euler2P6float2S0_S0_ff --------------------------
	.section	.text._Z6euler2P6float2S0_S0_ff,"ax",@progbits
	.align	128
        .global         _Z6euler2P6float2S0_S0_ff
        .type           _Z6euler2P6float2S0_S0_ff,@function
        .size           _Z6euler2P6float2S0_S0_ff,(.L_x_4 - _Z6euler2P6float2S0_S0_ff)
        .other          _Z6euler2P6float2S0_S0_ff,@"STO_CUDA_ENTRY STV_DEFAULT"
_Z6euler2P6float2S0_S0_ff:
.text._Z6euler2P6float2S0_S0_ff:
[----:B------:R-:W-:Y:S01]  /*0000*/  LDC R1, c[0x0][0x37c] ;  /* 0x0000df00ff017b82 */ /* 0x000fe20000000800 */
[----:B------:R-:W0:Y:S07]  /*0010*/  S2R R13, SR_TID.X ;  /* 0x00000000000d7919 */ /* 0x000e2e0000002100 */
[----:B------:R-:W1:Y:S01]  /*0020*/  LDC.64 R2, c[0x0][0x380] ;  /* 0x0000e000ff027b82 */ /* 0x000e620000000a00 */
[----:B------:R-:W0:Y:S01]  /*0030*/  LDCU UR4, c[0x0][0x360] ;  /* 0x00006c00ff0477ac */ /* 0x000e220008000800 */
[----:B------:R-:W0:Y:S01]  /*0040*/  S2R R0, SR_CTAID.X ;  /* 0x0000000000007919 */ /* 0x000e220000002500 */
[----:B------:R-:W2:Y:S05]  /*0050*/  LDCU.64 UR8, c[0x0][0x358] ;  /* 0x00006b00ff0877ac */ /* 0x000eaa0008000a00 */
[----:B------:R-:W3:Y:S01]  /*0060*/  LDC.64 R4, c[0x0][0x388] ;  /* 0x0000e200ff047b82 */ /* 0x000ee20000000a00 */
[----:B------:R-:W4:Y:S07]  /*0070*/  LDCU UR10, c[0x0][0x398] ;  /* 0x00007300ff0a77ac */ /* 0x000f2e0008000800 */
[----:B------:R-:W5:Y:S01]  /*0080*/  LDC.64 R6, c[0x0][0x390] ;  /* 0x0000e400ff067b82 */ /* 0x000f620000000a00 */
[----:B0-----:R-:W-:-:S04]  /*0090*/  IMAD R9, R0, UR4, R13 ;  /* 0x0000000400097c24 */ /* 0x001fc8000f8e020d */
[----:B-1----:R-:W-:-:S04]  /*00a0*/  IMAD.WIDE R2, R9, 0x8, R2 ;  /* 0x0000000809027825 */ /* 0x002fc800078e0202 */
[----:B---3--:R-:W-:-:S04]  /*00b0*/  IMAD.WIDE R4, R9, 0x8, R4 ;  /* 0x0000000809047825 */ /* 0x008fc800078e0204 */
[----:B-----5:R-:W-:Y:S01]  /*00c0*/  IMAD.WIDE R6, R9, 0x8, R6 ;  /* 0x0000000809067825 */ /* 0x020fe200078e0206 */
[----:B--2---:R-:W4:Y:S04]  /*00d0*/  LDG.E.64 R10, desc[UR8][R4.64] ;  /* 0x00000008040a7981 */ /* 0x004f28000c1e1b00 */
[----:B------:R-:W4:Y:S04]  /*00e0*/  LDG.E.64 R8, desc[UR8][R2.64] ;  /* 0x0000000802087981 */ /* 0x000f28000c1e1b00 */
[----:B------:R-:W2:Y:S01]  /*00f0*/  LDG.E.64 R14, desc[UR8][R6.64] ;  /* 0x00000008060e7981 */ /* 0x000ea2000c1e1b00 */
[----:B------:R-:W0:Y:S01]  /*0100*/  S2UR UR6, SR_CgaCtaId ;  /* 0x00000000000679c3 */ /* 0x000e220000008800 */
[----:B------:R-:W-:-:S02]  /*0110*/  UMOV UR4, 0x400 ;  /* 0x0000040000047882 */ /* 0x000fc40000000000 */
[----:B------:R-:W-:Y:S02]  /*0120*/  UIADD3 UR5, UPT, UPT, UR4, 0x600, URZ ;  /* 0x0000060004057890 */ /* 0x000fe4000fffe0ff */
[----:B0-----:R-:W-:Y:S02]  /*0130*/  ULEA UR7, UR6, UR4, 0x18 ;  /* 0x0000000406077291 */ /* 0x001fe4000f8ec0ff */
[----:B------:R-:W-:Y:S02]  /*0140*/  UIADD3 UR4, UPT, UPT, UR4, 0xc00, URZ ;  /* 0x00000c0004047890 */ /* 0x000fe4000fffe0ff */
[----:B------:R-:W-:Y:S02]  /*0150*/  ULEA UR5, UR6, UR5, 0x18 ;  /* 0x0000000506057291 */ /* 0x000fe4000f8ec0ff */
[----:B------:R-:W-:Y:S01]  /*0160*/  ULEA UR4, UR6, UR4, 0x18 ;  /* 0x0000000406047291 */ /* 0x000fe2000f8ec0ff */
[----:B------:R-:W-:-:S03]  /*0170*/  LEA R0, R13, UR7, 0x3 ;  /* 0x000000070d007c11 */ /* 0x000fc6000f8e18ff */
[----:B------:R-:W-:Y:S01]  /*0180*/  LEA R12, R13, UR5, 0x3 ;  /* 0x000000050d0c7c11 */ /* 0x000fe2000f8e18ff */
[----:B----4-:R-:W-:Y:S01]  /*0190*/  FFMA R16, R10, UR10, R8 ;  /* 0x0000000a0a107c23 */ /* 0x010fe20008000008 */
[----:B------:R-:W-:Y:S01]  /*01a0*/  FFMA R17, R11, UR10, R9 ;  /* 0x0000000a0b117c23 */ /* 0x000fe20008000009 */
[----:B------:R-:W-:Y:S01]  /*01b0*/  LEA R8, R13, UR4, 0x3 ;  /* 0x000000040d087c11 */ /* 0x000fe2000f8e18ff */
[----:B--2---:R-:W-:Y:S01]  /*01c0*/  FFMA R10, R14, UR10, R10 ;  /* 0x0000000a0e0a7c23 */ /* 0x004fe2000800000a */
[----:B------:R-:W-:Y:S01]  /*01d0*/  FFMA R11, R15, UR10, R11 ;  /* 0x0000000a0f0b7c23 */ /* 0x000fe2000800000b */
[----:B------:R-:W-:Y:S04]  /*01e0*/  STS.64 [R12], R14 ;  /* 0x0000000e0c007388 */ /* 0x000fe80000000a00 */
[----:B------:R-:W-:Y:S04]  /*01f0*/  STG.E.64 desc[UR8][R2.64], R16 ;  /* 0x0000001002007986 */ /* 0x000fe8000c101b08 */
[----:B------:R-:W-:Y:S04]  /*0200*/  STS.64 [R0], R16 ;  /* 0x0000001000007388 */ /* 0x000fe80000000a00 */
[----:B------:R-:W-:Y:S04]  /*0210*/  STG.E.64 desc[UR8][R4.64], R10 ;  /* 0x0000000a04007986 */ /* 0x000fe8000c101b08 */
[----:B------:R-:W-:Y:S04]  /*0220*/  STS.64 [R8], R10 ;  /* 0x0000000a08007388 */ /* 0x000fe80000000a00 */
[----:B------:R-:W-:Y:S01]  /*0230*/  STG.E.64 desc[UR8][R6.64], RZ ;  /* 0x000000ff06007986 */ /* 0x000fe2000c101b08 */
[----:B------:R-:W-:Y:S05]  /*0240*/  EXIT ;  /* 0x000000000000794d */ /* 0x000fea0003800000 */
.L_x_1:
        /* <DEDUP_REMOVED lines=11> */
.L_x_4:


//--------------------- .text._Z6euler1P6float2S0_S0_ff --------------------------
	.section	.text._Z6euler1P6float2S0_S0_ff,"ax",@progbits
	.align	128
        .global         _Z6euler1P6float2S0_S0_ff
        .type           _Z6euler1P6float2S0_S0_ff,@function
        .size           _Z6euler1P6float2S0_S0_ff,(.L_x_5 - _Z6euler1P6float2S0_S0_ff)
        .other          _Z6euler1P6float2S0_S0_ff,@"STO_CUDA_ENTRY STV_DEFAULT"
_Z6euler1P6float2S0_S0_ff:
.text._Z6euler1P6float2S0_S0_ff:
        /* <DEDUP_REMOVED lines=11> */
[C---:B---3--:R-:W-:Y:S01]  /*00b0*/  IMAD.WIDE R4, R9.reuse, 0x8, R4 ;  /* 0x0000000809047825 */ /* 0x048fe200078e0204 */
[----:B--2---:R-:W0:Y:S04]  /*00c0*/  LDG.E.64 R10, desc[UR4][R2.64] ;  /* 0x00000004020a7981 */ /* 0x004e28000c1e1b00 */
[----:B------:R-:W0:Y:S01]  /*00d0*/  LDG.E.64 R12, desc[UR4][R4.64] ;  /* 0x00000004040c7981 */ /* 0x000e22000c1e1b00 */
[----:B----4-:R-:W-:-:S04]  /*00e0*/  IMAD.WIDE R6, R9, 0x8, R6 ;  /* 0x0000000809067825 */ /* 0x010fc800078e0206 */
[----:B0-----:R-:W-:Y:S01]  /*00f0*/  FFMA R10, R10, UR6, R12 ;  /* 0x000000060a0a7c23 */ /* 0x001fe2000800000c */
[----:B------:R-:W-:-:S05]  /*0100*/  FFMA R11, R11, UR6, R13 ;  /* 0x000000060b0b7c23 */ /* 0x000fca000800000d */
[----:B------:R-:W-:Y:S04]  /*0110*/  STG.E.64 desc[UR4][R4.64], R10 ;  /* 0x0000000a04007986 */ /* 0x000fe8000c101b04 */
[----:B------:R-:W2:Y:S04]  /*0120*/  LDG.E.64 R12, desc[UR4][R2.64] ;  /* 0x00000004020c7981 */ /* 0x000ea8000c1e1b00 */
[----:B------:R-:W2:Y:S02]  /*0130*/  LDG.E.64 R8, desc[UR4][R6.64] ;  /* 0x0000000406087981 */ /* 0x000ea4000c1e1b00 */
[----:B--2---:R-:W-:Y:S01]  /*0140*/  FFMA R8, R8, UR6, R12 ;  /* 0x0000000608087c23 */ /* 0x004fe2000800000c */
[----:B------:R-:W-:-:S05]  /*0150*/  FFMA R9, R9, UR6, R13 ;  /* 0x0000000609097c23 */ /* 0x000fca000800000d */
[----:B------:R-:W-:Y:S04]  /*0160*/  STG.E.64 desc[UR4][R2.64], R8 ;  /* 0x0000000802007986 */ /* 0x000fe8000c101b04 */
[----:B------:R-:W-:Y:S01]  /*0170*/  STG.E.64 desc[UR4][R6.64], RZ ;  /* 0x000000ff06007986 */ /* 0x000fe2000c101b04 */
[----:B------:R-:W-:Y:S05]  /*0180*/  EXIT ;  /* 0x000000000000794d */ /* 0x000fea0003800000 */
.L_x_2:
        /* <DEDUP_REMOVED lines=15> */
.L_x_5:


//--------------------- .nv.shared.reserved.0     --------------------------
	.section	.nv.shared.reserved.0,"aw",@nobits
	.weak		__nv_reservedSMEM_offset_0_alias
	.size		__nv_reservedSMEM_offset_0_alias, 0, 64
	.other		__nv_reservedSMEM_offset_0_alias,@"STO_CUDA_RESERVED_SHARED STV_DEFAULT"
__nv_reservedSMEM_offset_0_alias:
	.zero		0
	.zero		64


//--------------------- .nv.shared._Z6euler2P6float2S0_S0_ff --------------------------
	.section	.nv.shared._Z6euler2P6float2S0_S0_ff,"aw",@nobits
	.sectionflags	@""
	.align	8
.nv.shared._Z6euler2P6float2S0_S0_ff:
	.zero		5632


//--------------------- .nv.constant0._Z6euler3P6float2S0_S0_ff --------------------------
	.section	.nv.constant0._Z6euler3P6float2S0_S0_ff,"a",@progbits
	.sectionflags	@""
	.align	4
.nv.constant0._Z6euler3P6float2S0_S0_ff:
	.zero		928


//--------------------- .nv.constant0._Z6euler2P6float2S0_S0_ff --------------------------
	.section	.nv.constant0._Z6euler2P6float2S0_S0_ff,"a",@progbits
	.sectionflags	@""
	.align	4
.nv.constant0._Z6euler2P6float2S0_S0_ff:
	.zero		928


//--------------------- .nv.constant0._Z6euler1P6float2S0_S0_ff --------------------------
	.section	.nv.constant0._Z6euler1P6float2S0_S0_ff,"a",@progbits
	.sectionflags	@""
	.align	4
.nv.constant0._Z6euler1P6float2S0_S0_ff:
	.zero		928


//--------------------- SYMBOLS --------------------------

	.type		.nv.reservedSmem.offset0,@object
	.size		.nv.reservedSmem.offset0,0x4
	.type		.nv.reservedSmem.cap,@object
	.size		.nv.reservedSmem.cap,0x4
